//
// Generated by NVIDIA NVVM Compiler
//
// Compiler Build ID: CL-36424714
// Cuda compilation tools, release 13.0, V13.0.88
// Based on NVVM 20.0.0
//

.version 9.0
.target sm_100
.address_size 64

	// .globl	cenergyScatterKernel
.const .align 4 .b8 atoms[4096];

.visible .entry cenergyScatterKernel(
	.param .u64 .ptr .align 1 cenergyScatterKernel_param_0,
	.param .align 4 .b8 cenergyScatterKernel_param_1[12],
	.param .f32 cenergyScatterKernel_param_2,
	.param .f32 cenergyScatterKernel_param_3,
	.param .u32 cenergyScatterKernel_param_4,
	.param .u32 cenergyScatterKernel_param_5
)
{
	.reg .pred 	%p<14>;
	.reg .b32 	%r<31>;
	.reg .b32 	%f<70>;
	.reg .b64 	%rd<20>;

	ld.param.u32 	%r14, [cenergyScatterKernel_param_1+8];
	ld.param.u32 	%r13, [cenergyScatterKernel_param_1+4];
	ld.param.u32 	%r12, [cenergyScatterKernel_param_1];
	ld.param.u64 	%rd12, [cenergyScatterKernel_param_0];
	ld.param.f32 	%f7, [cenergyScatterKernel_param_2];
	ld.param.f32 	%f8, [cenergyScatterKernel_param_3];
	ld.param.u32 	%r15, [cenergyScatterKernel_param_4];
	cvta.to.global.u64 	%rd1, %rd12;
	mov.u32 	%r16, %ctaid.x;
	mov.u32 	%r17, %ntid.x;
	mov.u32 	%r18, %tid.x;
	mad.lo.s32 	%r3, %r16, %r17, %r18;
	setp.ge.s32 	%p1, %r3, %r15;
	@%p1 bra 	$L__BB0_12;
	shl.b32 	%r19, %r3, 2;
	mul.wide.s32 	%rd13, %r19, 4;
	mov.u64 	%rd14, atoms;
	add.s64 	%rd2, %rd14, %rd13;
	ld.const.f32 	%f1, [%rd2];
	ld.const.f32 	%f2, [%rd2+12];
	div.rn.f32 	%f9, %f8, %f7;
	cvt.rzi.s32.f32 	%r4, %f9;
	setp.lt.s32 	%p2, %r4, 0;
	setp.ge.s32 	%p3, %r4, %r14;
	setp.lt.s32 	%p4, %r13, 1;
	or.pred  	%p5, %p2, %p4;
	or.pred  	%p6, %p5, %p3;
	@%p6 bra 	$L__BB0_12;
	ld.const.f32 	%f3, [%rd2+4];
	ld.const.f32 	%f10, [%rd2+8];
	sub.f32 	%f4, %f8, %f10;
	setp.lt.s32 	%p7, %r12, 1;
	cvt.u64.u32 	%rd3, %r12;
	@%p7 bra 	$L__BB0_12;
	and.b32  	%r5, %r12, 3;
	and.b32  	%r6, %r12, 2147483644;
	add.s64 	%rd4, %rd1, 8;
	shl.b64 	%rd5, %rd3, 2;
	mul.wide.u32 	%rd6, %r4, %r13;
	mul.f32 	%f5, %f4, %f4;
	mov.b32 	%r28, 0;
$L__BB0_4:
	setp.lt.u32 	%p8, %r12, 4;
	cvt.rn.f32.u32 	%f11, %r28;
	mul.f32 	%f12, %f7, %f11;
	sub.f32 	%f13, %f12, %f3;
	fma.rn.f32 	%f6, %f13, %f13, %f5;
	cvt.u64.u32 	%rd15, %r28;
	add.s64 	%rd7, %rd6, %rd15;
	mov.b32 	%r30, 0;
	@%p8 bra 	$L__BB0_7;
	mad.lo.s64 	%rd19, %rd5, %rd7, %rd4;
	mov.b32 	%r29, 0;
$L__BB0_6:
	cvt.rn.f32.u32 	%f14, %r29;
	mul.f32 	%f15, %f7, %f14;
	sub.f32 	%f16, %f15, %f1;
	fma.rn.f32 	%f17, %f16, %f16, %f6;
	sqrt.rn.f32 	%f18, %f17;
	max.f32 	%f19, %f18, 0f2B8CBCCC;
	div.rn.f32 	%f20, %f2, %f19;
	atom.global.add.f32 	%f21, [%rd19+-8], %f20;
	add.s32 	%r23, %r29, 1;
	cvt.rn.f32.u32 	%f22, %r23;
	mul.f32 	%f23, %f7, %f22;
	sub.f32 	%f24, %f23, %f1;
	fma.rn.f32 	%f25, %f24, %f24, %f6;
	sqrt.rn.f32 	%f26, %f25;
	max.f32 	%f27, %f26, 0f2B8CBCCC;
	div.rn.f32 	%f28, %f2, %f27;
	atom.global.add.f32 	%f29, [%rd19+-4], %f28;
	add.s32 	%r24, %r29, 2;
	cvt.rn.f32.u32 	%f30, %r24;
	mul.f32 	%f31, %f7, %f30;
	sub.f32 	%f32, %f31, %f1;
	fma.rn.f32 	%f33, %f32, %f32, %f6;
	sqrt.rn.f32 	%f34, %f33;
	max.f32 	%f35, %f34, 0f2B8CBCCC;
	div.rn.f32 	%f36, %f2, %f35;
	atom.global.add.f32 	%f37, [%rd19], %f36;
	add.s32 	%r25, %r29, 3;
	cvt.rn.f32.u32 	%f38, %r25;
	mul.f32 	%f39, %f7, %f38;
	sub.f32 	%f40, %f39, %f1;
	fma.rn.f32 	%f41, %f40, %f40, %f6;
	sqrt.rn.f32 	%f42, %f41;
	max.f32 	%f43, %f42, 0f2B8CBCCC;
	div.rn.f32 	%f44, %f2, %f43;
	atom.global.add.f32 	%f45, [%rd19+4], %f44;
	add.s64 	%rd19, %rd19, 16;
	add.s32 	%r29, %r29, 4;
	setp.ne.s32 	%p9, %r29, %r6;
	mov.u32 	%r30, %r6;
	@%p9 bra 	$L__BB0_6;
$L__BB0_7:
	setp.eq.s32 	%p10, %r5, 0;
	@%p10 bra 	$L__BB0_11;
	setp.eq.s32 	%p11, %r5, 1;
	cvt.rn.f32.u32 	%f46, %r30;
	mul.f32 	%f47, %f7, %f46;
	sub.f32 	%f48, %f47, %f1;
	fma.rn.f32 	%f49, %f48, %f48, %f6;
	sqrt.rn.f32 	%f50, %f49;
	max.f32 	%f51, %f50, 0f2B8CBCCC;
	div.rn.f32 	%f52, %f2, %f51;
	cvt.u64.u32 	%rd16, %r30;
	mad.lo.s64 	%rd17, %rd7, %rd3, %rd16;
	shl.b64 	%rd18, %rd17, 2;
	add.s64 	%rd11, %rd1, %rd18;
	atom.global.add.f32 	%f53, [%rd11], %f52;
	@%p11 bra 	$L__BB0_11;
	setp.eq.s32 	%p12, %r5, 2;
	add.s32 	%r26, %r30, 1;
	cvt.rn.f32.u32 	%f54, %r26;
	mul.f32 	%f55, %f7, %f54;
	sub.f32 	%f56, %f55, %f1;
	fma.rn.f32 	%f57, %f56, %f56, %f6;
	sqrt.rn.f32 	%f58, %f57;
	max.f32 	%f59, %f58, 0f2B8CBCCC;
	div.rn.f32 	%f60, %f2, %f59;
	atom.global.add.f32 	%f61, [%rd11+4], %f60;
	@%p12 bra 	$L__BB0_11;
	add.s32 	%r27, %r30, 2;
	cvt.rn.f32.u32 	%f62, %r27;
	mul.f32 	%f63, %f7, %f62;
	sub.f32 	%f64, %f63, %f1;
	fma.rn.f32 	%f65, %f64, %f64, %f6;
	sqrt.rn.f32 	%f66, %f65;
	max.f32 	%f67, %f66, 0f2B8CBCCC;
	div.rn.f32 	%f68, %f2, %f67;
	atom.global.add.f32 	%f69, [%rd11+8], %f68;
$L__BB0_11:
	add.s32 	%r28, %r28, 1;
	setp.ne.s32 	%p13, %r28, %r13;
	@%p13 bra 	$L__BB0_4;
$L__BB0_12:
	ret;

}


// ===== COMPILED SASS (sm_100) =====

	.target	sm_100

	.elftype	@"ET_EXEC"


//--------------------- .note.nv.tkinfo           --------------------------
	.section	.note.nv.tkinfo,"",@"SHT_NOTE"
	.sectionflags	@"SHF_NOTE_NV_TKINFO"
	.tkinfo
        /*0018*/ 	.word	0x00000002
        /*0030*/ 	.string	""
        /*0030*/ 	.string	"ptxas"
        /*0030*/ 	.string	"Cuda compilation tools, release 13.0, V13.0.88"
        /*0030*/ 	.string	"Build cuda_13.0.r13.0/compiler.36424714_0"
        /*0030*/ 	.string	"-arch sm_100 -m 64 "



//--------------------- .note.nv.cuinfo           --------------------------
	.section	.note.nv.cuinfo,"",@"SHT_NOTE"
	.sectionflags	@"SHF_NOTE_NV_CUINFO"
        /*0018*/ 	.short	0x0002
        /*001a*/ 	.short	0x0064
        /*001c*/ 	.short	0x0082
	.zero		2


//--------------------- .nv.info                  --------------------------
	.section	.nv.info,"",@"SHT_CUDA_INFO"
	.align	4


	//----- nvinfo : EIATTR_REGCOUNT
	.align		4
        /*0000*/ 	.byte	0x04, 0x2f
        /*0002*/ 	.short	(.L_2 - .L_1)
	.align		4
.L_1:
        /*0004*/ 	.word	index@(cenergyScatterKernel)
        /*0008*/ 	.word	0x0000001b


	//----- nvinfo : EIATTR_FRAME_SIZE
	.align		4
.L_2:
        /*000c*/ 	.byte	0x04, 0x11
        /*000e*/ 	.short	(.L_4 - .L_3)
	.align		4
.L_3:
        /*0010*/ 	.word	index@($__internal_1_$__cuda_sm3x_div_rn_noftz_f32_slowpath)
        /*0014*/ 	.word	0x00000000


	//----- nvinfo : EIATTR_FRAME_SIZE
	.align		4
.L_4:
        /*0018*/ 	.byte	0x04, 0x11
        /*001a*/ 	.short	(.L_6 - .L_5)
	.align		4
.L_5:
        /*001c*/ 	.word	index@($__internal_0_$__cuda_sm20_sqrt_rn_f32_slowpath)
        /*0020*/ 	.word	0x00000000


	//----- nvinfo : EIATTR_FRAME_SIZE
	.align		4
.L_6:
        /*0024*/ 	.byte	0x04, 0x11
        /*0026*/ 	.short	(.L_8 - .L_7)
	.align		4
.L_7:
        /*0028*/ 	.word	index@(cenergyScatterKernel)
        /*002c*/ 	.word	0x00000000


	//----- nvinfo : EIATTR_MIN_STACK_SIZE
	.align		4
.L_8:
        /*0030*/ 	.byte	0x04, 0x12
        /*0032*/ 	.short	(.L_10 - .L_9)
	.align		4
.L_9:
        /*0034*/ 	.word	index@(cenergyScatterKernel)
        /*0038*/ 	.word	0x00000000
.L_10:


//--------------------- .nv.compat                --------------------------
	.section	.nv.compat,"",@"SHT_CUDA_COMPAT_INFO"
	.align	4
        /*0000*/ 	.byte	0x02, 0x09, 0x00, 0x00, 0x02, 0x02, 0x01, 0x00, 0x02, 0x05, 0x05, 0x00, 0x03, 0x07, 0x01, 0x01
        /*0010*/ 	.byte	0x02, 0x03, 0x00, 0x00, 0x02, 0x06, 0x01, 0x00, 0x04, 0x0b, 0x08, 0x00, 0x01, 0x00, 0x00, 0x00
        /*0020*/ 	.byte	0x00, 0x00, 0x00, 0x00


//--------------------- .nv.info.cenergyScatterKernel --------------------------
	.section	.nv.info.cenergyScatterKernel,"",@"SHT_CUDA_INFO"
	.sectionflags	@""
	.align	4


	//----- nvinfo : EIATTR_CUDA_API_VERSION
	.align		4
        /*0000*/ 	.byte	0x04, 0x37
        /*0002*/ 	.short	(.L_12 - .L_11)
.L_11:
        /*0004*/ 	.word	0x00000082


	//----- nvinfo : EIATTR_KPARAM_INFO
	.align		4
.L_12:
        /*0008*/ 	.byte	0x04, 0x17
        /*000a*/ 	.short	(.L_14 - .L_13)
.L_13:
        /*000c*/ 	.word	0x00000000
        /*0010*/ 	.short	0x0005
        /*0012*/ 	.short	0x0020
        /*0014*/ 	.byte	0x00, 0xf0, 0x11, 0x00


	//----- nvinfo : EIATTR_KPARAM_INFO
	.align		4
.L_14:
        /*0018*/ 	.byte	0x04, 0x17
        /*001a*/ 	.short	(.L_16 - .L_15)
.L_15:
        /*001c*/ 	.word	0x00000000
        /*0020*/ 	.short	0x0004
        /*0022*/ 	.short	0x001c
        /*0024*/ 	.byte	0x00, 0xf0, 0x11, 0x00


	//----- nvinfo : EIATTR_KPARAM_INFO
	.align		4
.L_16:
        /*0028*/ 	.byte	0x04, 0x17
        /*002a*/ 	.short	(.L_18 - .L_17)
.L_17:
        /*002c*/ 	.word	0x00000000
        /*0030*/ 	.short	0x0003
        /*0032*/ 	.short	0x0018
        /*0034*/ 	.byte	0x00, 0xf0, 0x11, 0x00


	//----- nvinfo : EIATTR_KPARAM_INFO
	.align		4
.L_18:
        /*0038*/ 	.byte	0x04, 0x17
        /*003a*/ 	.short	(.L_20 - .L_19)
.L_19:
        /*003c*/ 	.word	0x00000000
        /*0040*/ 	.short	0x0002
        /*0042*/ 	.short	0x0014
        /*0044*/ 	.byte	0x00, 0xf0, 0x11, 0x00


	//----- nvinfo : EIATTR_KPARAM_INFO
	.align		4
.L_20:
        /*0048*/ 	.byte	0x04, 0x17
        /*004a*/ 	.short	(.L_22 - .L_21)
.L_21:
        /*004c*/ 	.word	0x00000000
        /*0050*/ 	.short	0x0001
        /*0052*/ 	.short	0x0008
        /*0054*/ 	.byte	0x00, 0xf0, 0x31, 0x00


	//----- nvinfo : EIATTR_KPARAM_INFO
	.align		4
.L_22:
        /*0058*/ 	.byte	0x04, 0x17
        /*005a*/ 	.short	(.L_24 - .L_23)
.L_23:
        /*005c*/ 	.word	0x00000000
        /*0060*/ 	.short	0x0000
        /*0062*/ 	.short	0x0000
        /*0064*/ 	.byte	0x00, 0xf5, 0x21, 0x00


	//----- nvinfo : EIATTR_SPARSE_MMA_MASK
	.align		4
.L_24:
        /*0068*/ 	.byte	0x03, 0x50
        /*006a*/ 	.short	0x0000


	//----- nvinfo : EIATTR_MAXREG_COUNT
	.align		4
        /*006c*/ 	.byte	0x03, 0x1b
        /*006e*/ 	.short	0x00ff


	//----- nvinfo : EIATTR_MERCURY_ISA_VERSION
	.align		4
        /*0070*/ 	.byte	0x03, 0x5f
        /*0072*/ 	.short	0x0101


	//----- nvinfo : EIATTR_VRC_CTA_INIT_COUNT
	.align		4
        /*0074*/ 	.byte	0x02, 0x4a
	.zero		1
	.zero		1


	//----- nvinfo : EIATTR_EXIT_INSTR_OFFSETS
	.align		4
        /*0078*/ 	.byte	0x04, 0x1c
        /*007a*/ 	.short	(.L_26 - .L_25)


	//   ....[0]....
.L_25:
        /*007c*/ 	.word	0x00000070


	//   ....[1]....
        /*0080*/ 	.word	0x00000240


	//   ....[2]....
        /*0084*/ 	.word	0x000002a0


	//   ....[3]....
        /*0088*/ 	.word	0x000015e0


	//----- nvinfo : EIATTR_CRS_STACK_SIZE
	.align		4
.L_26:
        /*008c*/ 	.byte	0x04, 0x1e
        /*008e*/ 	.short	(.L_28 - .L_27)
.L_27:
        /*0090*/ 	.word	0x00000000


	//----- nvinfo : EIATTR_CBANK_PARAM_SIZE
	.align		4
.L_28:
        /*0094*/ 	.byte	0x03, 0x19
        /*0096*/ 	.short	0x0024


	//----- nvinfo : EIATTR_PARAM_CBANK
	.align		4
        /*0098*/ 	.byte	0x04, 0x0a
        /*009a*/ 	.short	(.L_30 - .L_29)
	.align		4
.L_29:
        /*009c*/ 	.word	index@(.nv.constant0.cenergyScatterKernel)
        /*00a0*/ 	.short	0x0380
        /*00a2*/ 	.short	0x0024


	//----- nvinfo : EIATTR_SW_WAR
	.align		4
.L_30:
        /*00a4*/ 	.byte	0x04, 0x36
        /*00a6*/ 	.short	(.L_32 - .L_31)
.L_31:
        /*00a8*/ 	.word	0x00000008
.L_32:


//--------------------- .nv.callgraph             --------------------------
	.section	.nv.callgraph,"",@"SHT_CUDA_CALLGRAPH"
	.align	4
	.sectionentsize	8
	.align		4
        /*0000*/ 	.word	0x00000000
	.align		4
        /*0004*/ 	.word	0xffffffff
	.align		4
        /*0008*/ 	.word	0x00000000
	.align		4
        /*000c*/ 	.word	0xfffffffe
	.align		4
        /*0010*/ 	.word	0x00000000
	.align		4
        /*0014*/ 	.word	0xfffffffd
	.align		4
        /*0018*/ 	.word	0x00000000
	.align		4
        /*001c*/ 	.word	0xfffffffc


//--------------------- .nv.constant3             --------------------------
	.section	.nv.constant3,"a",@progbits
	.align	4
.nv.constant3:
	.type		atoms,@object
	.size		atoms,(.L_0 - atoms)
atoms:
	.zero		4096
.L_0:


//--------------------- .text.cenergyScatterKernel --------------------------
	.section	.text.cenergyScatterKernel,"ax",@progbits
	.align	128
        .global         cenergyScatterKernel
        .type           cenergyScatterKernel,@function
        .size           cenergyScatterKernel,(.L_x_54 - cenergyScatterKernel)
        .other          cenergyScatterKernel,@"STO_CUDA_ENTRY STV_DEFAULT"
cenergyScatterKernel:
.text.cenergyScatterKernel:
[----:B------:R-:W-:Y:S01]  /*0000*/  LDC R1, c[0x0][0x37c] ;  /* 0x0000df00ff017b82 */ /* 0x000fe20000000800 */
[----:B------:R-:W0:Y:S07]  /*0010*/  S2R R3, SR_TID.X ;  /* 0x0000000000037919 */ /* 0x000e2e0000002100 */
[----:B------:R-:W0:Y:S01]  /*0020*/  S2UR UR4, SR_CTAID.X ;  /* 0x00000000000479c3 */ /* 0x000e220000002500 */
[----:B------:R-:W1:Y:S07]  /*0030*/  LDCU UR5, c[0x0][0x39c] ;  /* 0x00007380ff0577ac */ /* 0x000e6e0008000800 */
[----:B------:R-:W0:Y:S02]  /*0040*/  LDC R0, c[0x0][0x360] ;  /* 0x0000d800ff007b82 */ /* 0x000e240000000800 */
[----:B0-----:R-:W-:-:S05]  /*0050*/  IMAD R0, R0, UR4, R3 ;  /* 0x0000000400007c24 */ /* 0x001fca000f8e0203 */
[----:B-1----:R-:W-:-:S13]  /*0060*/  ISETP.GE.AND P0, PT, R0, UR5, PT ;  /* 0x0000000500007c0c */ /* 0x002fda000bf06270 */
[----:B------:R-:W-:Y:S05]  /*0070*/  @P0 EXIT ;  /* 0x000000000000094d */ /* 0x000fea0003800000 */
[----:B------:R-:W0:Y:S01]  /*0080*/  LDC R5, c[0x0][0x394] ;  /* 0x0000e500ff057b82 */ /* 0x000e220000000800 */
[----:B------:R-:W-:Y:S01]  /*0090*/  SHF.L.U32 R15, R0, 0x2, RZ ;  /* 0x00000002000f7819 */ /* 0x000fe200000006ff */
[----:B------:R-:W1:Y:S04]  /*00a0*/  LDCU UR4, c[0x0][0x398] ;  /* 0x00007300ff0477ac */ /* 0x000e680008000800 */
[----:B------:R-:W-:-:S04]  /*00b0*/  IMAD.SHL.U32 R15, R15, 0x4, RZ ;  /* 0x000000040f0f7824 */ /* 0x000fc800078e00ff */
[----:B------:R2:W3:Y:S08]  /*00c0*/  LDC R8, c[0x3][R15] ;  /* 0x00c000000f087b82 */ /* 0x0004f00000000800 */
[----:B------:R2:W4:Y:S01]  /*00d0*/  LDC R0, c[0x3][R15+0xc] ;  /* 0x00c003000f007b82 */ /* 0x0005220000000800 */
[----:B-1----:R-:W-:Y:S01]  /*00e0*/  MOV R6, UR4 ;  /* 0x0000000400067c02 */ /* 0x002fe20008000f00 */
[----:B0-----:R-:W0:Y:S08]  /*00f0*/  MUFU.RCP R2, R5 ;  /* 0x0000000500027308 */ /* 0x001e300000001000 */
[----:B------:R-:W1:Y:S01]  /*0100*/  FCHK P0, R6, R5 ;  /* 0x0000000506007302 */ /* 0x000e620000000000 */
[----:B0-----:R-:W-:-:S04]  /*0110*/  FFMA R3, R2, -R5, 1 ;  /* 0x3f80000002037423 */ /* 0x001fc80000000805 */
[----:B------:R-:W-:-:S04]  /*0120*/  FFMA R2, R2, R3, R2 ;  /* 0x0000000302027223 */ /* 0x000fc80000000002 */
[----:B------:R-:W-:-:S04]  /*0130*/  FFMA R3, R2, UR4, RZ ;  /* 0x0000000402037c23 */ /* 0x000fc800080000ff */
[----:B------:R-:W-:-:S04]  /*0140*/  FFMA R4, R3, -R5, UR4 ;  /* 0x0000000403047e23 */ /* 0x000fc80008000805 */
[----:B------:R-:W-:Y:S01]  /*0150*/  FFMA R16, R2, R4, R3 ;  /* 0x0000000402107223 */ /* 0x000fe20000000003 */
[----:B-1234-:R-:W-:Y:S06]  /*0160*/  @!P0 BRA `(.L_x_0) ;  /* 0x00000000001c8947 */ /* 0x01efec0003800000 */
[----:B------:R-:W0:Y:S01]  /*0170*/  LDCU UR4, c[0x0][0x398] ;  /* 0x00007300ff0477ac */ /* 0x000e220008000800 */
[----:B------:R-:W-:Y:S01]  /*0180*/  MOV R17, 0x1d0 ;  /* 0x000001d000117802 */ /* 0x000fe20000000f00 */
[----:B------:R-:W1:Y:S01]  /*0190*/  LDCU UR5, c[0x0][0x394] ;  /* 0x00007280ff0577ac */ /* 0x000e620008000800 */
[----:B0-----:R-:W-:Y:S01]  /*01a0*/  IMAD.U32 R2, RZ, RZ, UR4 ;  /* 0x00000004ff027e24 */ /* 0x001fe2000f8e00ff */
[----:B-1----:R-:W-:-:S07]  /*01b0*/  MOV R3, UR5 ;  /* 0x0000000500037c02 */ /* 0x002fce0008000f00 */
[----:B------:R-:W-:Y:S05]  /*01c0*/  CALL.REL.NOINC `($__internal_1_$__cuda_sm3x_div_rn_noftz_f32_slowpath) ;  /* 0x0000001400647944 */ /* 0x000fea0003c00000 */
[----:B------:R-:W-:-:S07]  /*01d0*/  IMAD.MOV.U32 R16, RZ, RZ, R18 ;  /* 0x000000ffff107224 */ /* 0x000fce00078e0012 */
.L_x_0:
[----:B------:R-:W0:Y:S01]  /*01e0*/  LDC R2, c[0x0][0x38c] ;  /* 0x0000e300ff027b82 */ /* 0x000e220000000800 */
[----:B------:R-:W1:Y:S01]  /*01f0*/  F2I.TRUNC.NTZ R16, R16 ;  /* 0x0000001000107305 */ /* 0x000e62000020f100 */
[----:B------:R-:W2:Y:S01]  /*0200*/  LDCU UR4, c[0x0][0x390] ;  /* 0x00007200ff0477ac */ /* 0x000ea20008000800 */
[----:B0-----:R-:W-:-:S04]  /*0210*/  ISETP.GE.AND P0, PT, R2, 0x1, PT ;  /* 0x000000010200780c */ /* 0x001fc80003f06270 */
[----:B-1----:R-:W-:-:S04]  /*0220*/  ISETP.LT.OR P0, PT, R16, RZ, !P0 ;  /* 0x000000ff1000720c */ /* 0x002fc80004701670 */
[----:B--2---:R-:W-:-:S13]  /*0230*/  ISETP.GE.OR P0, PT, R16, UR4, P0 ;  /* 0x0000000410007c0c */ /* 0x004fda0008706670 */
[----:B------:R-:W-:Y:S05]  /*0240*/  @P0 EXIT ;  /* 0x000000000000094d */ /* 0x000fea0003800000 */
[----:B------:R-:W0:Y:S01]  /*0250*/  LDC R2, c[0x3][R15+0x8] ;  /* 0x00c002000f027b82 */ /* 0x000e220000000800 */
[----:B------:R-:W0:Y:S07]  /*0260*/  LDCU UR4, c[0x0][0x398] ;  /* 0x00007300ff0477ac */ /* 0x000e2e0008000800 */
[----:B------:R-:W1:Y:S02]  /*0270*/  LDC R11, c[0x0][0x388] ;  /* 0x0000e200ff0b7b82 */ /* 0x000e640000000800 */
[----:B-1----:R-:W-:Y:S01]  /*0280*/  ISETP.GE.AND P0, PT, R11, 0x1, PT ;  /* 0x000000010b00780c */ /* 0x002fe20003f06270 */
[----:B0-----:R-:W-:-:S12]  /*0290*/  FADD R2, -R2, UR4 ;  /* 0x0000000402027e21 */ /* 0x001fd80008000100 */
[----:B------:R-:W-:Y:S05]  /*02a0*/  @!P0 EXIT ;  /* 0x000000000000894d */ /* 0x000fea0003800000 */
[----:B------:R-:W0:Y:S01]  /*02b0*/  LDC R15, c[0x3][R15+0x4] ;  /* 0x00c001000f0f7b82 */ /* 0x000e220000000800 */
[----:B------:R-:W1:Y:S01]  /*02c0*/  LDCU.64 UR6, c[0x0][0x380] ;  /* 0x00007000ff0677ac */ /* 0x000e620008000a00 */
[C---:B------:R-:W-:Y:S01]  /*02d0*/  LOP3.LUT R12, R11.reuse, 0x3, RZ, 0xc0, !PT ;  /* 0x000000030b0c7812 */ /* 0x040fe200078ec0ff */
[----:B------:R-:W-:Y:S01]  /*02e0*/  FMUL R14, R2, R2 ;  /* 0x00000002020e7220 */ /* 0x000fe20000400000 */
[C---:B------:R-:W-:Y:S01]  /*02f0*/  LOP3.LUT R10, R11.reuse, 0x7ffffffc, RZ, 0xc0, !PT ;  /* 0x7ffffffc0b0a7812 */ /* 0x040fe200078ec0ff */
[----:B------:R-:W2:Y:S01]  /*0300*/  LDCU.64 UR10, c[0x0][0x358] ;  /* 0x00006b00ff0a77ac */ /* 0x000ea20008000a00 */
[----:B------:R-:W-:Y:S02]  /*0310*/  SHF.L.U32 R13, R11, 0x2, RZ ;  /* 0x000000020b0d7819 */ /* 0x000fe400000006ff */
[----:B------:R-:W-:Y:S01]  /*0320*/  SHF.R.U32.HI R11, RZ, 0x1e, R11 ;  /* 0x0000001eff0b7819 */ /* 0x000fe2000001160b */
[----:B------:R-:W-:Y:S01]  /*0330*/  UMOV UR4, URZ ;  /* 0x000000ff00047c82 */ /* 0x000fe20008000000 */
[----:B-1----:R-:W-:-:S04]  /*0340*/  UIADD3 UR6, UP0, UPT, UR6, 0x8, URZ ;  /* 0x0000000806067890 */ /* 0x002fc8000ff1e0ff */
[----:B--2---:R-:W-:-:S12]  /*0350*/  UIADD3.X UR7, UPT, UPT, URZ, UR7, URZ, UP0, !UPT ;  /* 0x00000007ff077290 */ /* 0x004fd800087fe4ff */
.L_x_39:
[----:B-1----:R-:W1:Y:S01]  /*0360*/  LDCU.64 UR8, c[0x0][0x388] ;  /* 0x00007100ff0877ac */ /* 0x002e620008000a00 */
[----:B0-2---:R-:W-:Y:S01]  /*0370*/  HFMA2 R5, -RZ, RZ, 0, 0 ;  /* 0x00000000ff057431 */ /* 0x005fe200000001ff */
[----:B------:R-:W-:Y:S01]  /*0380*/  I2FP.F32.U32 R2, UR4 ;  /* 0x0000000400027c45 */ /* 0x000fe20008201000 */
[----:B------:R-:W-:Y:S01]  /*0390*/  IMAD.U32 R4, RZ, RZ, UR4 ;  /* 0x00000004ff047e24 */ /* 0x000fe2000f8e00ff */
[----:B------:R-:W0:Y:S01]  /*03a0*/  LDCU UR5, c[0x0][0x394] ;  /* 0x00007280ff0577ac */ /* 0x000e220008000800 */
[----:B------:R-:W-:Y:S01]  /*03b0*/  IMAD.MOV.U32 R6, RZ, RZ, RZ ;  /* 0x000000ffff067224 */ /* 0x000fe200078e00ff */
[----:B------:R-:W-:Y:S02]  /*03c0*/  UIADD3 UR4, UPT, UPT, UR4, 0x1, URZ ;  /* 0x0000000104047890 */ /* 0x000fe4000fffe0ff */
[----:B-1----:R-:W-:Y:S01]  /*03d0*/  UISETP.GE.U32.AND UP0, UPT, UR8, 0x4, UPT ;  /* 0x000000040800788c */ /* 0x002fe2000bf06070 */
[----:B------:R-:W-:Y:S01]  /*03e0*/  IMAD.WIDE.U32 R4, R16, UR9, R4 ;  /* 0x0000000910047c25 */ /* 0x000fe2000f8e0004 */
[----:B------:R-:W-:-:S03]  /*03f0*/  UISETP.NE.AND UP1, UPT, UR4, UR9, UPT ;  /* 0x000000090400728c */ /* 0x000fc6000bf25270 */
[----:B0-----:R-:W-:-:S04]  /*0400*/  FFMA R9, R2, UR5, -R15 ;  /* 0x0000000502097c23 */ /* 0x001fc8000800080f */
[----:B------:R-:W-:Y:S01]  /*0410*/  FFMA R9, R9, R9, R14 ;  /* 0x0000000909097223 */ /* 0x000fe2000000000e */
[----:B------:R-:W-:Y:S06]  /*0420*/  BRA.U !UP0, `(.L_x_1) ;  /* 0x0000000908787547 */ /* 0x000fec000b800000 */
[----:B------:R-:W-:Y:S01]  /*0430*/  IMAD R2, R11, R4, RZ ;  /* 0x000000040b027224 */ /* 0x000fe200078e02ff */
[----:B------:R-:W0:Y:S03]  /*0440*/  LDCU UR9, c[0x0][0x394] ;  /* 0x00007280ff0977ac */ /* 0x000e260008000800 */
[-C--:B------:R-:W-:Y:S01]  /*0450*/  IMAD R7, R5, R13.reuse, R2 ;  /* 0x0000000d05077224 */ /* 0x080fe200078e0202 */
[----:B------:R-:W-:Y:S01]  /*0460*/  UMOV UR5, URZ ;  /* 0x000000ff00057c82 */ /* 0x000fe20008000000 */
[----:B------:R-:W-:-:S04]  /*0470*/  IMAD.WIDE.U32 R2, R4, R13, UR6 ;  /* 0x0000000604027e25 */ /* 0x000fc8000f8e000d */
[----:B------:R-:W-:Y:S01]  /*0480*/  IMAD.MOV.U32 R17, RZ, RZ, R2 ;  /* 0x000000ffff117224 */ /* 0x000fe200078e0002 */
[----:B------:R-:W-:-:S07]  /*0490*/  IADD3 R18, PT, PT, R3, R7, RZ ;  /* 0x0000000703127210 */ /* 0x000fce0007ffe0ff */
.L_x_22:
[----:B------:R-:W-:Y:S01]  /*04a0*/  I2FP.F32.U32 R3, UR5 ;  /* 0x0000000500037c45 */ /* 0x000fe20008201000 */
[----:B------:R-:W-:Y:S01]  /*04b0*/  BSSY.RECONVERGENT B0, `(.L_x_2) ;  /* 0x0000012000007945 */ /* 0x000fe20003800200 */
[----:B------:R-:W-:Y:S01]  /*04c0*/  IMAD.MOV.U32 R6, RZ, RZ, R17 ;  /* 0x000000ffff067224 */ /* 0x000fe200078e0011 */
[----:B------:R-:W-:Y:S02]  /*04d0*/  MOV R7, R18 ;  /* 0x0000001200077202 */ /* 0x000fe40000000f00 */
[----:B0-----:R-:W-:-:S04]  /*04e0*/  FFMA R2, R3, UR9, -R8 ;  /* 0x0000000903027c23 */ /* 0x001fc80008000808 */
[----:B------:R-:W-:-:S04]  /*04f0*/  FFMA R3, R2, R2, R9 ;  /* 0x0000000202037223 */ /* 0x000fc80000000009 */
[----:B------:R0:W1:Y:S01]  /*0500*/  MUFU.RSQ R20, R3 ;  /* 0x0000000300147308 */ /* 0x0000620000001400 */
[----:B------:R-:W-:-:S04]  /*0510*/  IADD3 R2, PT, PT, R3, -0xd000000, RZ ;  /* 0xf300000003027810 */ /* 0x000fc80007ffe0ff */
[----:B------:R-:W-:-:S13]  /*0520*/  ISETP.GT.U32.AND P0, PT, R2, 0x727fffff, PT ;  /* 0x727fffff0200780c */ /* 0x000fda0003f04070 */
[----:B01----:R-:W-:Y:S05]  /*0530*/  @!P0 BRA `(.L_x_3) ;  /* 0x0000000000148947 */ /* 0x003fea0003800000 */
[----:B------:R-:W-:Y:S01]  /*0540*/  IMAD.MOV.U32 R2, RZ, RZ, R3 ;  /* 0x000000ffff027224 */ /* 0x000fe200078e0003 */
[----:B------:R-:W-:-:S07]  /*0550*/  MOV R21, 0x570 ;  /* 0x0000057000157802 */ /* 0x000fce0000000f00 */
[----:B------:R-:W-:Y:S05]  /*0560*/  CALL.REL.NOINC `($__internal_0_$__cuda_sm20_sqrt_rn_f32_slowpath) ;  /* 0x0000001000207944 */ /* 0x000fea0003c00000 */
[----:B------:R-:W-:Y:S01]  /*0570*/  MOV R2, R17 ;  /* 0x0000001100027202 */ /* 0x000fe20000000f00 */
[----:B------:R-:W-:Y:S06]  /*0580*/  BRA `(.L_x_4) ;  /* 0x0000000000107947 */ /* 0x000fec0003800000 */
.L_x_3:
[----:B------:R-:W-:Y:S01]  /*0590*/  FMUL.FTZ R2, R3, R20 ;  /* 0x0000001403027220 */ /* 0x000fe20000410000 */
[----:B------:R-:W-:-:S03]  /*05a0*/  FMUL.FTZ R17, R20, 0.5 ;  /* 0x3f00000014117820 */ /* 0x000fc60000410000 */
[----:B------:R-:W-:-:S04]  /*05b0*/  FFMA R3, -R2, R2, R3 ;  /* 0x0000000202037223 */ /* 0x000fc80000000103 */
[----:B------:R-:W-:-:S07]  /*05c0*/  FFMA R2, R3, R17, R2 ;  /* 0x0000001103027223 */ /* 0x000fce0000000002 */
.L_x_4:
[----:B------:R-:W-:Y:S05]  /*05d0*/  BSYNC.RECONVERGENT B0 ;  /* 0x0000000000007941 */ /* 0x000fea0003800200 */
.L_x_2:
[----:B------:R-:W-:Y:S01]  /*05e0*/  FMNMX R19, R2, 9.9999999600419720025e-13, !PT ;  /* 0x2b8cbccc02137809 */ /* 0x000fe20007800000 */
[----:B------:R-:W-:Y:S03]  /*05f0*/  BSSY.RECONVERGENT B0, `(.L_x_5) ;  /* 0x000000e000007945 */ /* 0x000fe60003800200 */
[----:B------:R-:W0:Y:S08]  /*0600*/  MUFU.RCP R2, R19 ;  /* 0x0000001300027308 */ /* 0x000e300000001000 */
[----:B------:R-:W1:Y:S01]  /*0610*/  FCHK P0, R0, R19 ;  /* 0x0000001300007302 */ /* 0x000e620000000000 */
[----:B0-----:R-:W-:-:S04]  /*0620*/  FFMA R3, -R19, R2, 1 ;  /* 0x3f80000013037423 */ /* 0x001fc80000000102 */
[----:B------:R-:W-:-:S04]  /*0630*/  FFMA R3, R2, R3, R2 ;  /* 0x0000000302037223 */ /* 0x000fc80000000002 */
[----:B------:R-:W-:-:S04]  /*0640*/  FFMA R2, R0, R3, RZ ;  /* 0x0000000300027223 */ /* 0x000fc800000000ff */
[----:B------:R-:W-:-:S04]  /*0650*/  FFMA R17, -R19, R2, R0 ;  /* 0x0000000213117223 */ /* 0x000fc80000000100 */
[----:B------:R-:W-:Y:S01]  /*0660*/  FFMA R3, R3, R17, R2 ;  /* 0x0000001103037223 */ /* 0x000fe20000000002 */
[----:B-1----:R-:W-:Y:S06]  /*0670*/  @!P0 BRA `(.L_x_6) ;  /* 0x0000000000148947 */ /* 0x002fec0003800000 */
[----:B------:R-:W-:Y:S01]  /*0680*/  IMAD.MOV.U32 R3, RZ, RZ, R19 ;  /* 0x000000ffff037224 */ /* 0x000fe200078e0013 */
[----:B------:R-:W-:Y:S02]  /*0690*/  MOV R2, R0 ;  /* 0x0000000000027202 */ /* 0x000fe40000000f00 */
[----:B------:R-:W-:-:S07]  /*06a0*/  MOV R17, 0x6c0 ;  /* 0x000006c000117802 */ /* 0x000fce0000000f00 */
[----:B------:R-:W-:Y:S05]  /*06b0*/  CALL.REL.NOINC `($__internal_1_$__cuda_sm3x_div_rn_noftz_f32_slowpath) ;  /* 0x0000001000287944 */ /* 0x000fea0003c00000 */
[----:B------:R-:W-:-:S07]  /*06c0*/  IMAD.MOV.U32 R3, RZ, RZ, R18 ;  /* 0x000000ffff037224 */ /* 0x000fce00078e0012 */
.L_x_6:
[----:B------:R-:W-:Y:S05]  /*06d0*/  BSYNC.RECONVERGENT B0 ;  /* 0x0000000000007941 */ /* 0x000fea0003800200 */
.L_x_5:
[----:B------:R-:W-:Y:S01]  /*06e0*/  UIADD3 UR8, UPT, UPT, UR5, 0x1, URZ ;  /* 0x0000000105087890 */ /* 0x000fe2000fffe0ff */
[----:B------:R0:W-:Y:S01]  /*06f0*/  REDG.E.ADD.F32.FTZ.RN.STRONG.GPU desc[UR10][R6.64+-0x8], R3 ;  /* 0xfffff803060079a6 */ /* 0x0001e2000c12f30a */
[----:B------:R-:W-:Y:S04]  /*0700*/  BSSY.RECONVERGENT B0, `(.L_x_7) ;  /* 0x0000011000007945 */ /* 0x000fe80003800200 */
[----:B------:R-:W-:-:S05]  /*0710*/  I2FP.F32.U32 R17, UR8 ;  /* 0x0000000800117c45 */ /* 0x000fca0008201000 */
[----:B------:R-:W-:-:S04]  /*0720*/  FFMA R2, R17, UR9, -R8 ;  /* 0x0000000911027c23 */ /* 0x000fc80008000808 */
        /* <DEDUP_REMOVED lines=10> */
.L_x_8:
[----:B------:R-:W-:Y:S01]  /*07d0*/  FMUL.FTZ R2, R19, R18 ;  /* 0x0000001213027220 */ /* 0x000fe20000410000 */
[----:B------:R-:W-:-:S03]  /*07e0*/  FMUL.FTZ R17, R18, 0.5 ;  /* 0x3f00000012117820 */ /* 0x000fc60000410000 */
[----:B------:R-:W-:-:S04]  /*07f0*/  FFMA R3, -R2, R2, R19 ;  /* 0x0000000202037223 */ /* 0x000fc80000000113 */
[----:B------:R-:W-:-:S07]  /*0800*/  FFMA R2, R3, R17, R2 ;  /* 0x0000001103027223 */ /* 0x000fce0000000002 */
.L_x_9:
[----:B------:R-:W-:Y:S05]  /*0810*/  BSYNC.RECONVERGENT B0 ;  /* 0x0000000000007941 */ /* 0x000fea0003800200 */
.L_x_7:
        /* <DEDUP_REMOVED lines=15> */
.L_x_11:
[----:B------:R-:W-:Y:S05]  /*0910*/  BSYNC.RECONVERGENT B0 ;  /* 0x0000000000007941 */ /* 0x000fea0003800200 */
.L_x_10:
        /* <DEDUP_REMOVED lines=15> */
.L_x_13:
[----:B------:R-:W-:Y:S01]  /*0a10*/  FMUL.FTZ R2, R19, R18 ;  /* 0x0000001213027220 */ /* 0x000fe20000410000 */
[----:B------:R-:W-:-:S03]  /*0a20*/  FMUL.FTZ R17, R18, 0.5 ;  /* 0x3f00000012117820 */ /* 0x000fc60000410000 */
[----:B------:R-:W-:-:S04]  /*0a30*/  FFMA R3, -R2, R2, R19 ;  /* 0x0000000202037223 */ /* 0x000fc80000000113 */
[----:B------:R-:W-:-:S07]  /*0a40*/  FFMA R2, R3, R17, R2 ;  /* 0x0000001103027223 */ /* 0x000fce0000000002 */
.L_x_14:
[----:B------:R-:W-:Y:S05]  /*0a50*/  BSYNC.RECONVERGENT B0 ;  /* 0x0000000000007941 */ /* 0x000fea0003800200 */
.L_x_12:
        /* <DEDUP_REMOVED lines=15> */
.L_x_16:
[----:B------:R-:W-:Y:S05]  /*0b50*/  BSYNC.RECONVERGENT B0 ;  /* 0x0000000000007941 */ /* 0x000fea0003800200 */
.L_x_15:
        /* <DEDUP_REMOVED lines=15> */
.L_x_18:
[----:B------:R-:W-:Y:S01]  /*0c50*/  FMUL.FTZ R2, R19, R18 ;  /* 0x0000001213027220 */ /* 0x000fe20000410000 */
[----:B------:R-:W-:-:S03]  /*0c60*/  FMUL.FTZ R17, R18, 0.5 ;  /* 0x3f00000012117820 */ /* 0x000fc60000410000 */
[----:B------:R-:W-:-:S04]  /*0c70*/  FFMA R3, -R2, R2, R19 ;  /* 0x0000000202037223 */ /* 0x000fc80000000113 */
[----:B------:R-:W-:-:S07]  /*0c80*/  FFMA R2, R3, R17, R2 ;  /* 0x0000001103027223 */ /* 0x000fce0000000002 */
.L_x_19:
[----:B------:R-:W-:Y:S05]  /*0c90*/  BSYNC.RECONVERGENT B0 ;  /* 0x0000000000007941 */ /* 0x000fea0003800200 */
.L_x_17:
        /* <DEDUP_REMOVED lines=15> */
.L_x_21:
[----:B------:R-:W-:Y:S05]  /*0d90*/  BSYNC.RECONVERGENT B0 ;  /* 0x0000000000007941 */ /* 0x000fea0003800200 */
.L_x_20:
[----:B------:R-:W-:Y:S01]  /*0da0*/  UIADD3 UR5, UPT, UPT, UR5, 0x4, URZ ;  /* 0x0000000405057890 */ /* 0x000fe2000fffe0ff */
[----:B------:R1:W-:Y:S01]  /*0db0*/  REDG.E.ADD.F32.FTZ.RN.STRONG.GPU desc[UR10][R6.64+0x4], R3 ;  /* 0x00000403060079a6 */ /* 0x0003e2000c12f30a */
[----:B------:R-:W-:-:S04]  /*0dc0*/  IADD3 R17, P1, PT, R6, 0x10, RZ ;  /* 0x0000001006117810 */ /* 0x000fc80007f3e0ff */
[----:B------:R-:W-:Y:S02]  /*0dd0*/  ISETP.NE.AND P0, PT, R10, UR5, PT ;  /* 0x000000050a007c0c */ /* 0x000fe4000bf05270 */
[----:B------:R-:W-:-:S11]  /*0de0*/  IADD3.X R18, PT, PT, RZ, R7, RZ, P1, !PT ;  /* 0x00000007ff127210 */ /* 0x000fd60000ffe4ff */
[----:B-1----:R-:W-:Y:S05]  /*0df0*/  @P0 BRA `(.L_x_22) ;  /* 0xfffffff400a80947 */ /* 0x002fea000383ffff */
[----:B------:R-:W-:-:S07]  /*0e00*/  IMAD.MOV.U32 R6, RZ, RZ, R10 ;  /* 0x000000ffff067224 */ /* 0x000fce00078e000a */
.L_x_1:
[----:B------:R-:W-:-:S13]  /*0e10*/  ISETP.NE.AND P0, PT, R12, RZ, PT ;  /* 0x000000ff0c00720c */ /* 0x000fda0003f05270 */
[----:B------:R-:W-:Y:S05]  /*0e20*/  @!P0 BRA `(.L_x_23) ;  /* 0x0000000400e88947 */ /* 0x000fea0003800000 */
[----:B------:R-:W0:Y:S01]  /*0e30*/  LDCU UR5, c[0x0][0x394] ;  /* 0x00007280ff0577ac */ /* 0x000e220008000800 */
[----:B------:R-:W-:Y:S01]  /*0e40*/  I2FP.F32.U32 R3, R6 ;  /* 0x0000000600037245 */ /* 0x000fe20000201000 */
[----:B------:R-:W-:Y:S04]  /*0e50*/  BSSY.RECONVERGENT B0, `(.L_x_24) ;  /* 0x0000010000007945 */ /* 0x000fe80003800200 */
        /* <DEDUP_REMOVED lines=11> */
.L_x_25:
[----:B------:R-:W-:Y:S01]  /*0f10*/  FMUL.FTZ R2, R3, R18 ;  /* 0x0000001203027220 */ /* 0x000fe20000410000 */
[----:B------:R-:W-:-:S03]  /*0f20*/  FMUL.FTZ R7, R18, 0.5 ;  /* 0x3f00000012077820 */ /* 0x000fc60000410000 */
[----:B------:R-:W-:-:S04]  /*0f30*/  FFMA R3, -R2, R2, R3 ;  /* 0x0000000202037223 */ /* 0x000fc80000000103 */
[----:B------:R-:W-:-:S07]  /*0f40*/  FFMA R2, R3, R7, R2 ;  /* 0x0000000703027223 */ /* 0x000fce0000000002 */
.L_x_26:
[----:B------:R-:W-:Y:S05]  /*0f50*/  BSYNC.RECONVERGENT B0 ;  /* 0x0000000000007941 */ /* 0x000fea0003800200 */
.L_x_24:
        /* <DEDUP_REMOVED lines=15> */
.L_x_28:
[----:B------:R-:W-:Y:S05]  /*1050*/  BSYNC.RECONVERGENT B0 ;  /* 0x0000000000007941 */ /* 0x000fea0003800200 */
.L_x_27:
[----:B------:R-:W0:Y:S01]  /*1060*/  LDCU UR5, c[0x0][0x388] ;  /* 0x00007100ff0577ac */ /* 0x000e220008000800 */
[----:B------:R-:W-:Y:S01]  /*1070*/  HFMA2 R7, -RZ, RZ, 0, 0 ;  /* 0x00000000ff077431 */ /* 0x000fe200000001ff */
[----:B------:R-:W1:Y:S02]  /*1080*/  LDCU.64 UR8, c[0x0][0x380] ;  /* 0x00007000ff0877ac */ /* 0x000e640008000a00 */
[----:B0-----:R-:W-:-:S04]  /*1090*/  IMAD.WIDE.U32 R2, R4, UR5, R6 ;  /* 0x0000000504027c25 */ /* 0x001fc8000f8e0006 */
[----:B------:R-:W-:Y:S01]  /*10a0*/  IMAD R5, R5, UR5, RZ ;  /* 0x0000000505057c24 */ /* 0x000fe2000f8e02ff */
[----:B-1----:R-:W-:-:S03]  /*10b0*/  LEA R4, P0, R2, UR8, 0x2 ;  /* 0x0000000802047c11 */ /* 0x002fc6000f8010ff */
[----:B------:R-:W-:-:S05]  /*10c0*/  IMAD.IADD R3, R3, 0x1, R5 ;  /* 0x0000000103037824 */ /* 0x000fca00078e0205 */
[----:B------:R-:W-:Y:S02]  /*10d0*/  LEA.HI.X R5, R2, UR9, R3, 0x2, P0 ;  /* 0x0000000902057c11 */ /* 0x000fe400080f1403 */
[----:B------:R-:W-:-:S03]  /*10e0*/  ISETP.NE.AND P0, PT, R12, 0x1, PT ;  /* 0x000000010c00780c */ /* 0x000fc60003f05270 */
[----:B------:R0:W-:Y:S10]  /*10f0*/  REDG.E.ADD.F32.FTZ.RN.STRONG.GPU desc[UR10][R4.64], R17 ;  /* 0x00000011040079a6 */ /* 0x0001f4000c12f30a */
[----:B------:R-:W-:Y:S05]  /*1100*/  @!P0 BRA `(.L_x_23) ;  /* 0x0000000400308947 */ /* 0x000fea0003800000 */
[----:B------:R-:W1:Y:S01]  /*1110*/  LDCU UR5, c[0x0][0x394] ;  /* 0x00007280ff0577ac */ /* 0x000e620008000800 */
[----:B------:R-:W-:Y:S01]  /*1120*/  IADD3 R2, PT, PT, R6, 0x1, RZ ;  /* 0x0000000106027810 */ /* 0x000fe20007ffe0ff */
[----:B------:R-:W-:Y:S01]  /*1130*/  BSSY.RECONVERGENT B0, `(.L_x_29) ;  /* 0x0000012000007945 */ /* 0x000fe20003800200 */
[----:B------:R-:W-:Y:S02]  /*1140*/  ISETP.NE.AND P2, PT, R12, 0x2, PT ;  /* 0x000000020c00780c */ /* 0x000fe40003f45270 */
[----:B------:R-:W-:-:S05]  /*1150*/  I2FP.F32.U32 R3, R2 ;  /* 0x0000000200037245 */ /* 0x000fca0000201000 */
[----:B-1----:R-:W-:-:S04]  /*1160*/  FFMA R2, R3, UR5, -R8 ;  /* 0x0000000503027c23 */ /* 0x002fc80008000808 */
[----:B------:R-:W-:-:S04]  /*1170*/  FFMA R3, R2, R2, R9 ;  /* 0x0000000202037223 */ /* 0x000fc80000000009 */
[----:B------:R-:W-:Y:S01]  /*1180*/  VIADD R2, R3, 0xf3000000 ;  /* 0xf300000003027836 */ /* 0x000fe20000000000 */
[----:B------:R1:W2:Y:S04]  /*1190*/  MUFU.RSQ R18, R3 ;  /* 0x0000000300127308 */ /* 0x0002a80000001400 */
[----:B------:R-:W-:-:S13]  /*11a0*/  ISETP.GT.U32.AND P0, PT, R2, 0x727fffff, PT ;  /* 0x727fffff0200780c */ /* 0x000fda0003f04070 */
[----:B-12---:R-:W-:Y:S05]  /*11b0*/  @!P0 BRA `(.L_x_30) ;  /* 0x0000000000148947 */ /* 0x006fea0003800000 */
[----:B------:R-:W-:Y:S02]  /*11c0*/  MOV R2, R3 ;  /* 0x0000000300027202 */ /* 0x000fe40000000f00 */
[----:B------:R-:W-:-:S07]  /*11d0*/  MOV R21, 0x11f0 ;  /* 0x000011f000157802 */ /* 0x000fce0000000f00 */
[----:B0-----:R-:W-:Y:S05]  /*11e0*/  CALL.REL.NOINC `($__internal_0_$__cuda_sm20_sqrt_rn_f32_slowpath) ;  /* 0x0000000400007944 */ /* 0x001fea0003c00000 */
[----:B------:R-:W-:Y:S01]  /*11f0*/  IMAD.MOV.U32 R2, RZ, RZ, R17 ;  /* 0x000000ffff027224 */ /* 0x000fe200078e0011 */
[----:B------:R-:W-:Y:S06]  /*1200*/  BRA `(.L_x_31) ;  /* 0x0000000000107947 */ /* 0x000fec0003800000 */
.L_x_30:
[----:B------:R-:W-:Y:S01]  /*1210*/  FMUL.FTZ R2, R3, R18 ;  /* 0x0000001203027220 */ /* 0x000fe20000410000 */
[----:B------:R-:W-:-:S03]  /*1220*/  FMUL.FTZ R7, R18, 0.5 ;  /* 0x3f00000012077820 */ /* 0x000fc60000410000 */
[----:B------:R-:W-:-:S04]  /*1230*/  FFMA R3, -R2, R2, R3 ;  /* 0x0000000202037223 */ /* 0x000fc80000000103 */
[----:B------:R-:W-:-:S07]  /*1240*/  FFMA R2, R3, R7, R2 ;  /* 0x0000000703027223 */ /* 0x000fce0000000002 */
.L_x_31:
[----:B------:R-:W-:Y:S05]  /*1250*/  BSYNC.RECONVERGENT B0 ;  /* 0x0000000000007941 */ /* 0x000fea0003800200 */
.L_x_29:
[----:B0-----:R-:W-:Y:S01]  /*1260*/  FMNMX R17, R2, 9.9999999600419720025e-13, !PT ;  /* 0x2b8cbccc02117809 */ /* 0x001fe20007800000 */
        /* <DEDUP_REMOVED lines=9> */
[----:B------:R-:W-:Y:S01]  /*1300*/  MOV R3, R17 ;  /* 0x0000001100037202 */ /* 0x000fe20000000f00 */
[----:B------:R-:W-:Y:S01]  /*1310*/  IMAD.MOV.U32 R2, RZ, RZ, R0 ;  /* 0x000000ffff027224 */ /* 0x000fe200078e0000 */
[----:B------:R-:W-:-:S07]  /*1320*/  MOV R17, 0x1340 ;  /* 0x0000134000117802 */ /* 0x000fce0000000f00 */
[----:B------:R-:W-:Y:S05]  /*1330*/  CALL.REL.NOINC `($__internal_1_$__cuda_sm3x_div_rn_noftz_f32_slowpath) ;  /* 0x0000000400087944 */ /* 0x000fea0003c00000 */
[----:B------:R-:W-:-:S07]  /*1340*/  MOV R3, R18 ;  /* 0x0000001200037202 */ /* 0x000fce0000000f00 */
.L_x_33:
[----:B------:R-:W-:Y:S05]  /*1350*/  BSYNC.RECONVERGENT B0 ;  /* 0x0000000000007941 */ /* 0x000fea0003800200 */
.L_x_32:
[----:B------:R1:W-:Y:S01]  /*1360*/  REDG.E.ADD.F32.FTZ.RN.STRONG.GPU desc[UR10][R4.64+0x4], R3 ;  /* 0x00000403040079a6 */ /* 0x0003e2000c12f30a */
[----:B------:R-:W-:Y:S05]  /*1370*/  @!P2 BRA `(.L_x_23) ;  /* 0x000000000094a947 */ /* 0x000fea0003800000 */
[----:B------:R-:W0:Y:S01]  /*1380*/  LDCU UR5, c[0x0][0x394] ;  /* 0x00007280ff0577ac */ /* 0x000e220008000800 */
[----:B------:R-:W-:Y:S01]  /*1390*/  IADD3 R2, PT, PT, R6, 0x2, RZ ;  /* 0x0000000206027810 */ /* 0x000fe20007ffe0ff */
[----:B------:R-:W-:Y:S03]  /*13a0*/  BSSY.RECONVERGENT B0, `(.L_x_34) ;  /* 0x0000011000007945 */ /* 0x000fe60003800200 */
[----:B-1----:R-:W-:-:S05]  /*13b0*/  I2FP.F32.U32 R3, R2 ;  /* 0x0000000200037245 */ /* 0x002fca0000201000 */
[----:B0-----:R-:W-:-:S04]  /*13c0*/  FFMA R2, R3, UR5, -R8 ;  /* 0x0000000503027c23 */ /* 0x001fc80008000808 */
[----:B------:R-:W-:-:S04]  /*13d0*/  FFMA R3, R2, R2, R9 ;  /* 0x0000000202037223 */ /* 0x000fc80000000009 */
[----:B------:R-:W-:Y:S01]  /*13e0*/  VIADD R2, R3, 0xf3000000 ;  /* 0xf300000003027836 */ /* 0x000fe20000000000 */
[----:B------:R0:W1:Y:S04]  /*13f0*/  MUFU.RSQ R6, R3 ;  /* 0x0000000300067308 */ /* 0x0000680000001400 */
[----:B------:R-:W-:-:S13]  /*1400*/  ISETP.GT.U32.AND P0, PT, R2, 0x727fffff, PT ;  /* 0x727fffff0200780c */ /* 0x000fda0003f04070 */
[----:B01----:R-:W-:Y:S05]  /*1410*/  @!P0 BRA `(.L_x_35) ;  /* 0x0000000000148947 */ /* 0x003fea0003800000 */
[----:B------:R-:W-:Y:S02]  /*1420*/  MOV R2, R3 ;  /* 0x0000000300027202 */ /* 0x000fe40000000f00 */
[----:B------:R-:W-:-:S07]  /*1430*/  MOV R21, 0x1450 ;  /* 0x0000145000157802 */ /* 0x000fce0000000f00 */
[----:B------:R-:W-:Y:S05]  /*1440*/  CALL.REL.NOINC `($__internal_0_$__cuda_sm20_sqrt_rn_f32_slowpath) ;  /* 0x0000000000687944 */ /* 0x000fea0003c00000 */
[----:B------:R-:W-:Y:S01]  /*1450*/  MOV R2, R17 ;  /* 0x0000001100027202 */ /* 0x000fe20000000f00 */
[----:B------:R-:W-:Y:S06]  /*1460*/  BRA `(.L_x_36) ;  /* 0x0000000000107947 */ /* 0x000fec0003800000 */
.L_x_35:
[----:B------:R-:W-:Y:S01]  /*1470*/  FMUL.FTZ R2, R3, R6 ;  /* 0x0000000603027220 */ /* 0x000fe20000410000 */
[----:B------:R-:W-:-:S03]  /*1480*/  FMUL.FTZ R6, R6, 0.5 ;  /* 0x3f00000006067820 */ /* 0x000fc60000410000 */
[----:B------:R-:W-:-:S04]  /*1490*/  FFMA R3, -R2, R2, R3 ;  /* 0x0000000202037223 */ /* 0x000fc80000000103 */
[----:B------:R-:W-:-:S07]  /*14a0*/  FFMA R2, R3, R6, R2 ;  /* 0x0000000603027223 */ /* 0x000fce0000000002 */
.L_x_36:
[----:B------:R-:W-:Y:S05]  /*14b0*/  BSYNC.RECONVERGENT B0 ;  /* 0x0000000000007941 */ /* 0x000fea0003800200 */
.L_x_34:
        /* <DEDUP_REMOVED lines=14> */
[----:B------:R-:W-:-:S07]  /*15a0*/  MOV R3, R18 ;  /* 0x0000001200037202 */ /* 0x000fce0000000f00 */
.L_x_38:
[----:B------:R-:W-:Y:S05]  /*15b0*/  BSYNC.RECONVERGENT B0 ;  /* 0x0000000000007941 */ /* 0x000fea0003800200 */
.L_x_37:
[----:B------:R2:W-:Y:S02]  /*15c0*/  REDG.E.ADD.F32.FTZ.RN.STRONG.GPU desc[UR10][R4.64+0x8], R3 ;  /* 0x00000803040079a6 */ /* 0x0005e4000c12f30a */
.L_x_23:
[----:B------:R-:W-:Y:S05]  /*15d0*/  BRA.U UP1, `(.L_x_39) ;  /* 0xffffffed01607547 */ /* 0x000fea000b83ffff */
[----:B------:R-:W-:Y:S05]  /*15e0*/  EXIT ;  /* 0x000000000000794d */ /* 0x000fea0003800000 */
        .weak           $__internal_0_$__cuda_sm20_sqrt_rn_f32_slowpath
        .type           $__internal_0_$__cuda_sm20_sqrt_rn_f32_slowpath,@function
        .size           $__internal_0_$__cuda_sm20_sqrt_rn_f32_slowpath,($__internal_1_$__cuda_sm3x_div_rn_noftz_f32_slowpath - $__internal_0_$__cuda_sm20_sqrt_rn_f32_slowpath)
$__internal_0_$__cuda_sm20_sqrt_rn_f32_slowpath:
[----:B------:R-:W-:-:S13]  /*15f0*/  LOP3.LUT P0, RZ, R2, 0x7fffffff, RZ, 0xc0, !PT ;  /* 0x7fffffff02ff7812 */ /* 0x000fda000780c0ff */
[----:B------:R-:W-:Y:S01]  /*1600*/  @!P0 IMAD.MOV.U32 R3, RZ, RZ, R2 ;  /* 0x000000ffff038224 */ /* 0x000fe200078e0002 */
[----:B------:R-:W-:Y:S06]  /*1610*/  @!P0 BRA `(.L_x_40) ;  /* 0x0000000000408947 */ /* 0x000fec0003800000 */
[----:B------:R-:W-:-:S13]  /*1620*/  FSETP.GEU.FTZ.AND P0, PT, R2, RZ, PT ;  /* 0x000000ff0200720b */ /* 0x000fda0003f1e000 */
[----:B------:R-:W-:Y:S01]  /*1630*/  @!P0 MOV R3, 0x7fffffff ;  /* 0x7fffffff00038802 */ /* 0x000fe20000000f00 */
[----:B------:R-:W-:Y:S06]  /*1640*/  @!P0 BRA `(.L_x_40) ;  /* 0x0000000000348947 */ /* 0x000fec0003800000 */
[----:B------:R-:W-:-:S13]  /*1650*/  FSETP.GTU.FTZ.AND P0, PT, |R2|, +INF , PT ;  /* 0x7f8000000200780b */ /* 0x000fda0003f1c200 */
[----:B------:R-:W-:Y:S01]  /*1660*/  @P0 FADD.FTZ R3, R2, 1 ;  /* 0x3f80000002030421 */ /* 0x000fe20000010000 */
[----:B------:R-:W-:Y:S06]  /*1670*/  @P0 BRA `(.L_x_40) ;  /* 0x0000000000280947 */ /* 0x000fec0003800000 */
[----:B------:R-:W-:-:S13]  /*1680*/  FSETP.NEU.FTZ.AND P0, PT, |R2|, +INF , PT ;  /* 0x7f8000000200780b */ /* 0x000fda0003f1d200 */
[----:B------:R-:W-:-:S04]  /*1690*/  @P0 FFMA R17, R2, 1.84467440737095516160e+19, RZ ;  /* 0x5f80000002110823 */ /* 0x000fc800000000ff */
[----:B------:R-:W0:Y:S02]  /*16a0*/  @P0 MUFU.RSQ R18, R17 ;  /* 0x0000001100120308 */ /* 0x000e240000001400 */
[----:B0-----:R-:W-:Y:S01]  /*16b0*/  @P0 FMUL.FTZ R20, R17, R18 ;  /* 0x0000001211140220 */ /* 0x001fe20000410000 */
[----:B------:R-:W-:-:S03]  /*16c0*/  @P0 FMUL.FTZ R18, R18, 0.5 ;  /* 0x3f00000012120820 */ /* 0x000fc60000410000 */
[----:B------:R-:W-:-:S04]  /*16d0*/  @P0 FADD.FTZ R3, -R20, -RZ ;  /* 0x800000ff14030221 */ /* 0x000fc80000010100 */
[----:B------:R-:W-:Y:S01]  /*16e0*/  @P0 FFMA R19, R20, R3, R17 ;  /* 0x0000000314130223 */ /* 0x000fe20000000011 */
[----:B------:R-:W-:-:S03]  /*16f0*/  @!P0 MOV R3, R2 ;  /* 0x0000000200038202 */ /* 0x000fc60000000f00 */
[----:B------:R-:W-:-:S04]  /*1700*/  @P0 FFMA R18, R19, R18, R20 ;  /* 0x0000001213120223 */ /* 0x000fc80000000014 */
[----:B------:R-:W-:-:S07]  /*1710*/  @P0 FMUL.FTZ R3, R18, 2.3283064365386962891e-10 ;  /* 0x2f80000012030820 */ /* 0x000fce0000410000 */
.L_x_40:
[----:B------:R-:W-:Y:S02]  /*1720*/  IMAD.MOV.U32 R17, RZ, RZ, R3 ;  /* 0x000000ffff117224 */ /* 0x000fe400078e0003 */
[----:B------:R-:W-:Y:S01]  /*1730*/  HFMA2 R3, -RZ, RZ, 0, 0 ;  /* 0x00000000ff037431 */ /* 0x000fe200000001ff */
[----:B------:R-:W-:-:S04]  /*1740*/  MOV R2, R21 ;  /* 0x0000001500027202 */ /* 0x000fc80000000f00 */
[----:B------:R-:W-:Y:S05]  /*1750*/  RET.REL.NODEC R2 `(cenergyScatterKernel) ;  /* 0xffffffe802287950 */ /* 0x000fea0003c3ffff */
        .weak           $__internal_1_$__cuda_sm3x_div_rn_noftz_f32_slowpath
        .type           $__internal_1_$__cuda_sm3x_div_rn_noftz_f32_slowpath,@function
        .size           $__internal_1_$__cuda_sm3x_div_rn_noftz_f32_slowpath,(.L_x_54 - $__internal_1_$__cuda_sm3x_div_rn_noftz_f32_slowpath)
$__internal_1_$__cuda_sm3x_div_rn_noftz_f32_slowpath:
[----:B------:R-:W-:Y:S01]  /*1760*/  SHF.R.U32.HI R18, RZ, 0x17, R3 ;  /* 0x00000017ff127819 */ /* 0x000fe20000011603 */
[----:B------:R-:W-:Y:S01]  /*1770*/  BSSY.RECONVERGENT B1, `(.L_x_41) ;  /* 0x0000062000017945 */ /* 0x000fe20003800200 */
[----:B------:R-:W-:Y:S02]  /*1780*/  SHF.R.U32.HI R20, RZ, 0x17, R2 ;  /* 0x00000017ff147819 */ /* 0x000fe40000011602 */
[----:B------:R-:W-:Y:S02]  /*1790*/  LOP3.LUT R18, R18, 0xff, RZ, 0xc0, !PT ;  /* 0x000000ff12127812 */ /* 0x000fe400078ec0ff */
[----:B------:R-:W-:-:S03]  /*17a0*/  LOP3.LUT R20, R20, 0xff, RZ, 0xc0, !PT ;  /* 0x000000ff14147812 */ /* 0x000fc600078ec0ff */
[----:B------:R-:W-:Y:S01]  /*17b0*/  VIADD R22, R18, 0xffffffff ;  /* 0xffffffff12167836 */ /* 0x000fe20000000000 */
[----:B------:R-:W-:-:S04]  /*17c0*/  IADD3 R21, PT, PT, R20, -0x1, RZ ;  /* 0xffffffff14157810 */ /* 0x000fc80007ffe0ff */
[----:B------:R-:W-:-:S04]  /*17d0*/  ISETP.GT.U32.AND P0, PT, R22, 0xfd, PT ;  /* 0x000000fd1600780c */ /* 0x000fc80003f04070 */
[----:B------:R-:W-:-:S13]  /*17e0*/  ISETP.GT.U32.OR P0, PT, R21, 0xfd, P0 ;  /* 0x000000fd1500780c */ /* 0x000fda0000704470 */
[----:B------:R-:W-:Y:S01]  /*17f0*/  @!P0 MOV R19, RZ ;  /* 0x000000ff00138202 */ /* 0x000fe20000000f00 */
[----:B------:R-:W-:Y:S06]  /*1800*/  @!P0 BRA `(.L_x_42) ;  /* 0x00000000005c8947 */ /* 0x000fec0003800000 */
[----:B------:R-:W-:Y:S02]  /*1810*/  FSETP.GTU.FTZ.AND P0, PT, |R2|, +INF , PT ;  /* 0x7f8000000200780b */ /* 0x000fe40003f1c200 */
[----:B------:R-:W-:-:S04]  /*1820*/  FSETP.GTU.FTZ.AND P1, PT, |R3|, +INF , PT ;  /* 0x7f8000000300780b */ /* 0x000fc80003f3c200 */
[----:B------:R-:W-:-:S13]  /*1830*/  PLOP3.LUT P0, PT, P0, P1, PT, 0xf8, 0x8f ;  /* 0x00000000008f781c */ /* 0x000fda0000703f70 */
[----:B------:R-:W-:Y:S05]  /*1840*/  @P0 BRA `(.L_x_43) ;  /* 0x00000004004c0947 */ /* 0x000fea0003800000 */
[----:B------:R-:W-:-:S13]  /*1850*/  LOP3.LUT P0, RZ, R3, 0x7fffffff, R2, 0xc8, !PT ;  /* 0x7fffffff03ff7812 */ /* 0x000fda000780c802 */
[----:B------:R-:W-:Y:S05]  /*1860*/  @!P0 BRA `(.L_x_44) ;  /* 0x00000004003c8947 */ /* 0x000fea0003800000 */
[C---:B------:R-:W-:Y:S02]  /*1870*/  FSETP.NEU.FTZ.AND P3, PT, |R2|.reuse, +INF , PT ;  /* 0x7f8000000200780b */ /* 0x040fe40003f7d200 */
[----:B------:R-:W-:Y:S02]  /*1880*/  FSETP.NEU.FTZ.AND P1, PT, |R3|, +INF , PT ;  /* 0x7f8000000300780b */ /* 0x000fe40003f3d200 */
[----:B------:R-:W-:-:S11]  /*1890*/  FSETP.NEU.FTZ.AND P0, PT, |R2|, +INF , PT ;  /* 0x7f8000000200780b */ /* 0x000fd60003f1d200 */
[----:B------:R-:W-:Y:S05]  /*18a0*/  @!P1 BRA !P3, `(.L_x_44) ;  /* 0x00000004002c9947 */ /* 0x000fea0005800000 */
[----:B------:R-:W-:-:S04]  /*18b0*/  LOP3.LUT P3, RZ, R2, 0x7fffffff, RZ, 0xc0, !PT ;  /* 0x7fffffff02ff7812 */ /* 0x000fc8000786c0ff */
[----:B------:R-:W-:-:S13]  /*18c0*/  PLOP3.LUT P1, PT, P1, P3, PT, 0x2f, 0xf2 ;  /* 0x0000000000f2781c */ /* 0x000fda0000f26577 */
[----:B------:R-:W-:Y:S05]  /*18d0*/  @P1 BRA `(.L_x_45) ;  /* 0x0000000400181947 */ /* 0x000fea0003800000 */
[----:B------:R-:W-:-:S04]  /*18e0*/  LOP3.LUT P1, RZ, R3, 0x7fffffff, RZ, 0xc0, !PT ;  /* 0x7fffffff03ff7812 */ /* 0x000fc8000782c0ff */
[----:B------:R-:W-:-:S13]  /*18f0*/  PLOP3.LUT P0, PT, P0, P1, PT, 0x2f, 0xf2 ;  /* 0x0000000000f2781c */ /* 0x000fda0000702577 */
[----:B------:R-:W-:Y:S05]  /*1900*/  @P0 BRA `(.L_x_46) ;  /* 0x0000000400000947 */ /* 0x000fea0003800000 */
[----:B------:R-:W-:Y:S02]  /*1910*/  ISETP.GE.AND P0, PT, R21, RZ, PT ;  /* 0x000000ff1500720c */ /* 0x000fe40003f06270 */
[----:B------:R-:W-:-:S11]  /*1920*/  ISETP.GE.AND P1, PT, R22, RZ, PT ;  /* 0x000000ff1600720c */ /* 0x000fd60003f26270 */
[----:B------:R-:W-:Y:S01]  /*1930*/  @P0 IMAD.MOV.U32 R19, RZ, RZ, RZ ;  /* 0x000000ffff130224 */ /* 0x000fe200078e00ff */
[----:B------:R-:W-:Y:S01]  /*1940*/  @!P0 MOV R19, 0xffffffc0 ;  /* 0xffffffc000138802 */ /* 0x000fe20000000f00 */
[----:B------:R-:W-:Y:S01]  /*1950*/  @!P0 FFMA R2, R2, 1.84467440737095516160e+19, RZ ;  /* 0x5f80000002028823 */ /* 0x000fe200000000ff */
[----:B------:R-:W-:Y:S02]  /*1960*/  @!P1 FFMA R3, R3, 1.84467440737095516160e+19, RZ ;  /* 0x5f80000003039823 */ /* 0x000fe400000000ff */
[----:B------:R-:W-:-:S07]  /*1970*/  @!P1 IADD3 R19, PT, PT, R19, 0x40, RZ ;  /* 0x0000004013139810 */ /* 0x000fce0007ffe0ff */
.L_x_42:
[----:B------:R-:W-:Y:S01]  /*1980*/  LEA R22, R18, 0xc0800000, 0x17 ;  /* 0xc080000012167811 */ /* 0x000fe200078eb8ff */
[----:B------:R-:W-:Y:S01]  /*1990*/  BSSY.RECONVERGENT B2, `(.L_x_47) ;  /* 0x0000036000027945 */ /* 0x000fe20003800200 */
[----:B------:R-:W-:-:S03]  /*19a0*/  IADD3 R21, PT, PT, R20, -0x7f, RZ ;  /* 0xffffff8114157810 */ /* 0x000fc60007ffe0ff */
[----:B------:R-:W-:Y:S02]  /*19b0*/  IMAD.IADD R22, R3, 0x1, -R22 ;  /* 0x0000000103167824 */ /* 0x000fe400078e0a16 */
[C---:B------:R-:W-:Y:S02]  /*19c0*/  IMAD R2, R21.reuse, -0x800000, R2 ;  /* 0xff80000015027824 */ /* 0x040fe400078e0202 */
[----:B------:R0:W1:Y:S01]  /*19d0*/  MUFU.RCP R24, R22 ;  /* 0x0000001600187308 */ /* 0x0000620000001000 */
[----:B------:R-:W-:Y:S01]  /*19e0*/  FADD.FTZ R23, -R22, -RZ ;  /* 0x800000ff16177221 */ /* 0x000fe20000010100 */
[----:B0-----:R-:W-:-:S04]  /*19f0*/  IADD3 R22, PT, PT, R21, 0x7f, -R18 ;  /* 0x0000007f15167810 */ /* 0x001fc80007ffe812 */
[----:B------:R-:W-:Y:S01]  /*1a00*/  IADD3 R19, PT, PT, R22, R19, RZ ;  /* 0x0000001316137210 */ /* 0x000fe20007ffe0ff */
[----:B-1----:R-:W-:-:S04]  /*1a10*/  FFMA R3, R24, R23, 1 ;  /* 0x3f80000018037423 */ /* 0x002fc80000000017 */
[----:B------:R-:W-:-:S04]  /*1a20*/  FFMA R3, R24, R3, R24 ;  /* 0x0000000318037223 */ /* 0x000fc80000000018 */
[----:B------:R-:W-:-:S04]  /*1a30*/  FFMA R20, R2, R3, RZ ;  /* 0x0000000302147223 */ /* 0x000fc800000000ff */
[----:B------:R-:W-:-:S04]  /*1a40*/  FFMA R24, R23, R20, R2 ;  /* 0x0000001417187223 */ /* 0x000fc80000000002 */
[----:B------:R-:W-:-:S04]  /*1a50*/  FFMA R20, R3, R24, R20 ;  /* 0x0000001803147223 */ /* 0x000fc80000000014 */
[----:B------:R-:W-:-:S04]  /*1a60*/  FFMA R23, R23, R20, R2 ;  /* 0x0000001417177223 */ /* 0x000fc80000000002 */
[----:B------:R-:W-:-:S05]  /*1a70*/  FFMA R2, R3, R23, R20 ;  /* 0x0000001703027223 */ /* 0x000fca0000000014 */
[----:B------:R-:W-:-:S04]  /*1a80*/  SHF.R.U32.HI R18, RZ, 0x17, R2 ;  /* 0x00000017ff127819 */ /* 0x000fc80000011602 */
[----:B------:R-:W-:-:S05]  /*1a90*/  LOP3.LUT R18, R18, 0xff, RZ, 0xc0, !PT ;  /* 0x000000ff12127812 */ /* 0x000fca00078ec0ff */
[----:B------:R-:W-:-:S05]  /*1aa0*/  IMAD.IADD R18, R18, 0x1, R19 ;  /* 0x0000000112127824 */ /* 0x000fca00078e0213 */
[----:B------:R-:W-:-:S04]  /*1ab0*/  IADD3 R21, PT, PT, R18, -0x1, RZ ;  /* 0xffffffff12157810 */ /* 0x000fc80007ffe0ff */
[----:B------:R-:W-:-:S13]  /*1ac0*/  ISETP.GE.U32.AND P0, PT, R21, 0xfe, PT ;  /* 0x000000fe1500780c */ /* 0x000fda0003f06070 */
[----:B------:R-:W-:Y:S05]  /*1ad0*/  @!P0 BRA `(.L_x_48) ;  /* 0x0000000000808947 */ /* 0x000fea0003800000 */
[----:B------:R-:W-:-:S13]  /*1ae0*/  ISETP.GT.AND P0, PT, R18, 0xfe, PT ;  /* 0x000000fe1200780c */ /* 0x000fda0003f04270 */
[----:B------:R-:W-:Y:S05]  /*1af0*/  @P0 BRA `(.L_x_49) ;  /* 0x00000000006c0947 */ /* 0x000fea0003800000 */
[----:B------:R-:W-:-:S13]  /*1b00*/  ISETP.GE.AND P0, PT, R18, 0x1, PT ;  /* 0x000000011200780c */ /* 0x000fda0003f06270 */
[----:B------:R-:W-:Y:S05]  /*1b10*/  @P0 BRA `(.L_x_50) ;  /* 0x0000000000740947 */ /* 0x000fea0003800000 */
[----:B------:R-:W-:Y:S02]  /*1b20*/  ISETP.GE.AND P0, PT, R18, -0x18, PT ;  /* 0xffffffe81200780c */ /* 0x000fe40003f06270 */
[----:B------:R-:W-:-:S11]  /*1b30*/  LOP3.LUT R2, R2, 0x80000000, RZ, 0xc0, !PT ;  /* 0x8000000002027812 */ /* 0x000fd600078ec0ff */
[----:B------:R-:W-:Y:S05]  /*1b40*/  @!P0 BRA `(.L_x_50) ;  /* 0x0000000000688947 */ /* 0x000fea0003800000 */
[-CC-:B------:R-:W-:Y:S01]  /*1b50*/  FFMA.RZ R19, R3, R23.reuse, R20.reuse ;  /* 0x0000001703137223 */ /* 0x180fe2000000c014 */
[C---:B------:R-:W-:Y:S02]  /*1b60*/  IADD3 R22, PT, PT, R18.reuse, 0x20, RZ ;  /* 0x0000002012167810 */ /* 0x040fe40007ffe0ff */
[C---:B------:R-:W-:Y:S02]  /*1b70*/  ISETP.NE.AND P3, PT, R18.reuse, RZ, PT ;  /* 0x000000ff1200720c */ /* 0x040fe40003f65270 */
[----:B------:R-:W-:Y:S01]  /*1b80*/  LOP3.LUT R21, R19, 0x7fffff, RZ, 0xc0, !PT ;  /* 0x007fffff13157812 */ /* 0x000fe200078ec0ff */
[CCC-:B------:R-:W-:Y:S01]  /*1b90*/  FFMA.RP R19, R3.reuse, R23.reuse, R20.reuse ;  /* 0x0000001703137223 */ /* 0x1c0fe20000008014 */
[----:B------:R-:W-:Y:S01]  /*1ba0*/  ISETP.NE.AND P1, PT, R18, RZ, PT ;  /* 0x000000ff1200720c */ /* 0x000fe20003f25270 */
[----:B------:R-:W-:Y:S01]  /*1bb0*/  FFMA.RM R20, R3, R23, R20 ;  /* 0x0000001703147223 */ /* 0x000fe20000004014 */
[----:B------:R-:W-:Y:S01]  /*1bc0*/  LOP3.LUT R21, R21, 0x800000, RZ, 0xfc, !PT ;  /* 0x0080000015157812 */ /* 0x000fe200078efcff */
[----:B------:R-:W-:-:S03]  /*1bd0*/  IMAD.MOV R18, RZ, RZ, -R18 ;  /* 0x000000ffff127224 */ /* 0x000fc600078e0a12 */
[----:B------:R-:W-:Y:S02]  /*1be0*/  SHF.L.U32 R22, R21, R22, RZ ;  /* 0x0000001615167219 */ /* 0x000fe400000006ff */
[----:B------:R-:W-:Y:S02]  /*1bf0*/  FSETP.NEU.FTZ.AND P0, PT, R19, R20, PT ;  /* 0x000000141300720b */ /* 0x000fe40003f1d000 */
[----:B------:R-:W-:Y:S02]  /*1c00*/  SEL R18, R18, RZ, P3 ;  /* 0x000000ff12127207 */ /* 0x000fe40001800000 */
[----:B------:R-:W-:Y:S02]  /*1c10*/  ISETP.NE.AND P1, PT, R22, RZ, P1 ;  /* 0x000000ff1600720c */ /* 0x000fe40000f25270 */
[----:B------:R-:W-:Y:S02]  /*1c20*/  SHF.R.U32.HI R18, RZ, R18, R21 ;  /* 0x00000012ff127219 */ /* 0x000fe40000011615 */
[----:B------:R-:W-:-:S02]  /*1c30*/  PLOP3.LUT P0, PT, P0, P1, PT, 0xf8, 0x8f ;  /* 0x00000000008f781c */ /* 0x000fc40000703f70 */
[----:B------:R-:W-:Y:S02]  /*1c40*/  SHF.R.U32.HI R20, RZ, 0x1, R18 ;  /* 0x00000001ff147819 */ /* 0x000fe40000011612 */
[----:B------:R-:W-:-:S04]  /*1c50*/  SEL R3, RZ, 0x1, !P0 ;  /* 0x00000001ff037807 */ /* 0x000fc80004000000 */
[----:B------:R-:W-:-:S04]  /*1c60*/  LOP3.LUT R3, R3, 0x1, R20, 0xf8, !PT ;  /* 0x0000000103037812 */ /* 0x000fc800078ef814 */
[----:B------:R-:W-:-:S04]  /*1c70*/  LOP3.LUT R3, R3, R18, RZ, 0xc0, !PT ;  /* 0x0000001203037212 */ /* 0x000fc800078ec0ff */
[----:B------:R-:W-:-:S04]  /*1c80*/  IADD3 R3, PT, PT, R20, R3, RZ ;  /* 0x0000000314037210 */ /* 0x000fc80007ffe0ff */
[----:B------:R-:W-:Y:S01]  /*1c90*/  LOP3.LUT R2, R3, R2, RZ, 0xfc, !PT ;  /* 0x0000000203027212 */ /* 0x000fe200078efcff */
[----:B------:R-:W-:Y:S06]  /*1ca0*/  BRA `(.L_x_50) ;  /* 0x0000000000107947 */ /* 0x000fec0003800000 */
.L_x_49:
[----:B------:R-:W-:-:S04]  /*1cb0*/  LOP3.LUT R2, R2, 0x80000000, RZ, 0xc0, !PT ;  /* 0x8000000002027812 */ /* 0x000fc800078ec0ff */
[----:B------:R-:W-:Y:S01]  /*1cc0*/  LOP3.LUT R2, R2, 0x7f800000, RZ, 0xfc, !PT ;  /* 0x7f80000002027812 */ /* 0x000fe200078efcff */
[----:B------:R-:W-:Y:S06]  /*1cd0*/  BRA `(.L_x_50) ;  /* 0x0000000000047947 */ /* 0x000fec0003800000 */
.L_x_48:
[----:B------:R-:W-:-:S07]  /*1ce0*/  LEA R2, R19, R2, 0x17 ;  /* 0x0000000213027211 */ /* 0x000fce00078eb8ff */
.L_x_50:
[----:B------:R-:W-:Y:S05]  /*1cf0*/  BSYNC.RECONVERGENT B2 ;  /* 0x0000000000027941 */ /* 0x000fea0003800200 */
.L_x_47:
[----:B------:R-:W-:Y:S05]  /*1d00*/  BRA `(.L_x_51) ;  /* 0x0000000000207947 */ /* 0x000fea0003800000 */
.L_x_46:
[----:B------:R-:W-:-:S04]  /*1d10*/  LOP3.LUT R2, R3, 0x80000000, R2, 0x48, !PT ;  /* 0x8000000003027812 */ /* 0x000fc800078e4802 */
[----:B------:R-:W-:Y:S01]  /*1d20*/  LOP3.LUT R2, R2, 0x7f800000, RZ, 0xfc, !PT ;  /* 0x7f80000002027812 */ /* 0x000fe200078efcff */
[----:B------:R-:W-:Y:S06]  /*1d30*/  BRA `(.L_x_51) ;  /* 0x0000000000147947 */ /* 0x000fec0003800000 */
.L_x_45:
[----:B------:R-:W-:Y:S01]  /*1d40*/  LOP3.LUT R2, R3, 0x80000000, R2, 0x48, !PT ;  /* 0x8000000003027812 */ /* 0x000fe200078e4802 */
[----:B------:R-:W-:Y:S06]  /*1d50*/  BRA `(.L_x_51) ;  /* 0x00000000000c7947 */ /* 0x000fec0003800000 */
.L_x_44:
[----:B------:R-:W0:Y:S01]  /*1d60*/  MUFU.RSQ R2, -QNAN ;  /* 0xffc0000000027908 */ /* 0x000e220000001400 */
[----:B------:R-:W-:Y:S05]  /*1d70*/  BRA `(.L_x_51) ;  /* 0x0000000000047947 */ /* 0x000fea0003800000 */
.L_x_43:
[----:B------:R-:W-:-:S07]  /*1d80*/  FADD.FTZ R2, R2, R3 ;  /* 0x0000000302027221 */ /* 0x000fce0000010000 */
.L_x_51:
[----:B------:R-:W-:Y:S05]  /*1d90*/  BSYNC.RECONVERGENT B1 ;  /* 0x0000000000017941 */ /* 0x000fea0003800200 */
.L_x_41:
[----:B------:R-:W-:Y:S02]  /*1da0*/  HFMA2 R3, -RZ, RZ, 0, 0 ;  /* 0x00000000ff037431 */ /* 0x000fe400000001ff */
[----:B0-----:R-:W-:Y:S01]  /*1db0*/  IMAD.MOV.U32 R18, RZ, RZ, R2 ;  /* 0x000000ffff127224 */ /* 0x001fe200078e0002 */
[----:B------:R-:W-:-:S04]  /*1dc0*/  MOV R2, R17 ;  /* 0x0000001100027202 */ /* 0x000fc80000000f00 */
[----:B------:R-:W-:Y:S05]  /*1dd0*/  RET.REL.NODEC R2 `(cenergyScatterKernel) ;  /* 0xffffffe002887950 */ /* 0x000fea0003c3ffff */
.L_x_52:
[----:B------:R-:W-:-:S00]  /*1de0*/  BRA `(.L_x_52) ;  /* 0xfffffffc00fc7947 */ /* 0x000fc0000383ffff */
[----:B------:R-:W-:-:S00]  /*1df0*/  NOP ;  /* 0x0000000000007918 */ /* 0x000fc00000000000 */
        /* <DEDUP_REMOVED lines=8> */
.L_x_54:


//--------------------- .nv.shared.reserved.0     --------------------------
	.section	.nv.shared.reserved.0,"aw",@nobits
	.weak		__nv_reservedSMEM_offset_0_alias
	.size		__nv_reservedSMEM_offset_0_alias, 0, 64
	.other		__nv_reservedSMEM_offset_0_alias,@"STO_CUDA_RESERVED_SHARED STV_DEFAULT"
__nv_reservedSMEM_offset_0_alias:
	.zero		0
	.zero		64


//--------------------- .nv.constant0.cenergyScatterKernel --------------------------
	.section	.nv.constant0.cenergyScatterKernel,"a",@progbits
	.sectionflags	@""
	.align	4
.nv.constant0.cenergyScatterKernel:
	.zero		932


//--------------------- SYMBOLS --------------------------

	.type		.nv.reservedSmem.offset0,@object
	.size		.nv.reservedSmem.offset0,0x4
